//
// Generated by NVIDIA NVVM Compiler
//
// Compiler Build ID: CL-36424714
// Cuda compilation tools, release 13.0, V13.0.88
// Based on NVVM 20.0.0
//

.version 9.0
.target sm_100
.address_size 64

	// .globl	_Z19bitonic_sort_globalPiiiib
.extern .shared .align 16 .b8 shared[];

.visible .entry _Z19bitonic_sort_globalPiiiib(
	.param .u64 .ptr .align 1 _Z19bitonic_sort_globalPiiiib_param_0,
	.param .u32 _Z19bitonic_sort_globalPiiiib_param_1,
	.param .u32 _Z19bitonic_sort_globalPiiiib_param_2,
	.param .u32 _Z19bitonic_sort_globalPiiiib_param_3,
	.param .u8 _Z19bitonic_sort_globalPiiiib_param_4
)
{
	.reg .pred 	%p<12>;
	.reg .b16 	%rs<2>;
	.reg .b32 	%r<17>;
	.reg .b64 	%rd<7>;

	ld.param.u64 	%rd4, [_Z19bitonic_sort_globalPiiiib_param_0];
	ld.param.u32 	%r9, [_Z19bitonic_sort_globalPiiiib_param_1];
	ld.param.u32 	%r10, [_Z19bitonic_sort_globalPiiiib_param_2];
	ld.param.u32 	%r11, [_Z19bitonic_sort_globalPiiiib_param_3];
	ld.param.s8 	%rs1, [_Z19bitonic_sort_globalPiiiib_param_4];
	mov.u32 	%r12, %ctaid.x;
	mov.u32 	%r1, %ntid.x;
	mov.u32 	%r13, %tid.x;
	mad.lo.s32 	%r16, %r12, %r1, %r13;
	setp.ge.s32 	%p1, %r16, %r9;
	@%p1 bra 	$L__BB0_6;
	cvta.to.global.u64 	%rd1, %rd4;
	mov.u32 	%r14, %nctaid.x;
	mul.lo.s32 	%r3, %r14, %r1;
$L__BB0_2:
	xor.b32  	%r5, %r16, %r11;
	setp.le.s32 	%p2, %r5, %r16;
	setp.ge.s32 	%p3, %r5, %r9;
	or.pred  	%p4, %p2, %p3;
	@%p4 bra 	$L__BB0_5;
	setp.ne.s16 	%p5, %rs1, 0;
	and.b32  	%r15, %r16, %r10;
	setp.eq.s32 	%p6, %r15, 0;
	mul.wide.s32 	%rd5, %r16, 4;
	add.s64 	%rd2, %rd1, %rd5;
	ld.global.u32 	%r6, [%rd2];
	mul.wide.s32 	%rd6, %r5, 4;
	add.s64 	%rd3, %rd1, %rd6;
	ld.global.u32 	%r7, [%rd3];
	setp.gt.s32 	%p7, %r6, %r7;
	xor.pred  	%p8, %p5, %p6;
	xor.pred  	%p9, %p8, %p7;
	not.pred 	%p10, %p9;
	@%p10 bra 	$L__BB0_5;
	st.global.u32 	[%rd2], %r7;
	st.global.u32 	[%rd3], %r6;
$L__BB0_5:
	add.s32 	%r16, %r16, %r3;
	setp.lt.s32 	%p11, %r16, %r9;
	@%p11 bra 	$L__BB0_2;
$L__BB0_6:
	ret;

}
	// .globl	_Z19bitonic_sort_sharedPiib
.visible .entry _Z19bitonic_sort_sharedPiib(
	.param .u64 .ptr .align 1 _Z19bitonic_sort_sharedPiib_param_0,
	.param .u32 _Z19bitonic_sort_sharedPiib_param_1,
	.param .u8 _Z19bitonic_sort_sharedPiib_param_2
)
{
	.reg .pred 	%p<16>;
	.reg .b16 	%rs<2>;
	.reg .b32 	%r<29>;
	.reg .b64 	%rd<5>;

	ld.param.u64 	%rd2, [_Z19bitonic_sort_sharedPiib_param_0];
	ld.param.u32 	%r15, [_Z19bitonic_sort_sharedPiib_param_1];
	ld.param.s8 	%rs1, [_Z19bitonic_sort_sharedPiib_param_2];
	cvta.to.global.u64 	%rd3, %rd2;
	mov.u32 	%r17, %ctaid.x;
	mov.u32 	%r1, %ntid.x;
	mov.u32 	%r2, %tid.x;
	mad.lo.s32 	%r3, %r17, %r1, %r2;
	setp.ge.u32 	%p2, %r3, %r15;
	mul.wide.u32 	%rd4, %r3, 4;
	add.s64 	%rd1, %rd3, %rd4;
	mov.b32 	%r26, 10000;
	@%p2 bra 	$L__BB1_2;
	ld.global.u32 	%r26, [%rd1];
$L__BB1_2:
	shl.b32 	%r18, %r2, 2;
	mov.u32 	%r19, shared;
	add.s32 	%r6, %r19, %r18;
	st.shared.u32 	[%r6], %r26;
	bar.sync 	0;
	setp.lt.u32 	%p3, %r1, 2;
	@%p3 bra 	$L__BB1_11;
	mov.b32 	%r27, 2;
$L__BB1_4:
	setp.eq.s32 	%p4, %r27, 0;
	@%p4 bra 	$L__BB1_10;
	setp.ne.s16 	%p5, %rs1, 0;
	and.b32  	%r21, %r27, %r3;
	setp.eq.s32 	%p6, %r21, 0;
	xor.pred  	%p1, %p5, %p6;
	mov.u32 	%r28, %r27;
$L__BB1_6:
	mov.u32 	%r8, %r28;
	shr.u32 	%r28, %r8, 1;
	xor.b32  	%r10, %r28, %r2;
	setp.le.u32 	%p7, %r10, %r2;
	setp.ge.u32 	%p8, %r10, %r1;
	or.pred  	%p9, %p7, %p8;
	@%p9 bra 	$L__BB1_9;
	ld.shared.u32 	%r11, [%r6];
	shl.b32 	%r23, %r10, 2;
	add.s32 	%r12, %r19, %r23;
	ld.shared.u32 	%r13, [%r12];
	setp.gt.s32 	%p10, %r11, %r13;
	xor.pred  	%p11, %p1, %p10;
	not.pred 	%p12, %p11;
	@%p12 bra 	$L__BB1_9;
	st.shared.u32 	[%r6], %r13;
	st.shared.u32 	[%r12], %r11;
$L__BB1_9:
	bar.sync 	0;
	setp.gt.u32 	%p13, %r8, 3;
	@%p13 bra 	$L__BB1_6;
$L__BB1_10:
	shl.b32 	%r27, %r27, 1;
	setp.le.u32 	%p14, %r27, %r1;
	@%p14 bra 	$L__BB1_4;
$L__BB1_11:
	setp.ge.u32 	%p15, %r3, %r15;
	@%p15 bra 	$L__BB1_13;
	ld.shared.u32 	%r25, [%r6];
	st.global.u32 	[%rd1], %r25;
$L__BB1_13:
	ret;

}
	// .globl	_Z25bitonic_sort_shared_fusedPiiiib
.visible .entry _Z25bitonic_sort_shared_fusedPiiiib(
	.param .u64 .ptr .align 1 _Z25bitonic_sort_shared_fusedPiiiib_param_0,
	.param .u32 _Z25bitonic_sort_shared_fusedPiiiib_param_1,
	.param .u32 _Z25bitonic_sort_shared_fusedPiiiib_param_2,
	.param .u32 _Z25bitonic_sort_shared_fusedPiiiib_param_3,
	.param .u8 _Z25bitonic_sort_shared_fusedPiiiib_param_4
)
{
	.reg .pred 	%p<14>;
	.reg .b16 	%rs<2>;
	.reg .b32 	%r<26>;
	.reg .b64 	%rd<5>;

	ld.param.u64 	%rd2, [_Z25bitonic_sort_shared_fusedPiiiib_param_0];
	ld.param.u32 	%r13, [_Z25bitonic_sort_shared_fusedPiiiib_param_1];
	ld.param.u32 	%r14, [_Z25bitonic_sort_shared_fusedPiiiib_param_2];
	ld.param.u32 	%r25, [_Z25bitonic_sort_shared_fusedPiiiib_param_3];
	ld.param.s8 	%rs1, [_Z25bitonic_sort_shared_fusedPiiiib_param_4];
	cvta.to.global.u64 	%rd3, %rd2;
	mov.u32 	%r17, %ctaid.x;
	mov.u32 	%r1, %ntid.x;
	mov.u32 	%r2, %tid.x;
	mad.lo.s32 	%r3, %r17, %r1, %r2;
	setp.ge.u32 	%p2, %r3, %r13;
	mul.wide.u32 	%rd4, %r3, 4;
	add.s64 	%rd1, %rd3, %rd4;
	mov.b32 	%r24, 10000;
	@%p2 bra 	$L__BB2_2;
	ld.global.u32 	%r24, [%rd1];
$L__BB2_2:
	shl.b32 	%r18, %r2, 2;
	mov.u32 	%r19, shared;
	add.s32 	%r6, %r19, %r18;
	st.shared.u32 	[%r6], %r24;
	bar.sync 	0;
	setp.lt.s32 	%p3, %r25, 1;
	@%p3 bra 	$L__BB2_8;
	and.b32  	%r20, %r14, %r3;
	setp.eq.s32 	%p4, %r20, 0;
	setp.ne.s16 	%p5, %rs1, 0;
	xor.pred  	%p1, %p4, %p5;
$L__BB2_4:
	mov.u32 	%r7, %r25;
	xor.b32  	%r8, %r7, %r2;
	setp.le.u32 	%p6, %r8, %r2;
	setp.ge.u32 	%p7, %r8, %r1;
	or.pred  	%p8, %p6, %p7;
	@%p8 bra 	$L__BB2_7;
	ld.shared.u32 	%r9, [%r6];
	shl.b32 	%r21, %r8, 2;
	add.s32 	%r10, %r19, %r21;
	ld.shared.u32 	%r11, [%r10];
	setp.gt.s32 	%p9, %r9, %r11;
	xor.pred  	%p10, %p1, %p9;
	not.pred 	%p11, %p10;
	@%p11 bra 	$L__BB2_7;
	st.shared.u32 	[%r6], %r11;
	st.shared.u32 	[%r10], %r9;
$L__BB2_7:
	bar.sync 	0;
	shr.u32 	%r25, %r7, 1;
	setp.gt.u32 	%p12, %r7, 1;
	@%p12 bra 	$L__BB2_4;
$L__BB2_8:
	setp.ge.u32 	%p13, %r3, %r13;
	@%p13 bra 	$L__BB2_10;
	ld.shared.u32 	%r23, [%r6];
	st.global.u32 	[%rd1], %r23;
$L__BB2_10:
	ret;

}


// ===== COMPILED SASS (sm_100) =====

	.target	sm_100

	.elftype	@"ET_EXEC"


//--------------------- .note.nv.tkinfo           --------------------------
	.section	.note.nv.tkinfo,"",@"SHT_NOTE"
	.sectionflags	@"SHF_NOTE_NV_TKINFO"
	.tkinfo
        /*0018*/ 	.word	0x00000002
        /*0030*/ 	.string	""
        /*0030*/ 	.string	"ptxas"
        /*0030*/ 	.string	"Cuda compilation tools, release 13.0, V13.0.88"
        /*0030*/ 	.string	"Build cuda_13.0.r13.0/compiler.36424714_0"
        /*0030*/ 	.string	"-arch sm_100 -m 64 "



//--------------------- .note.nv.cuinfo           --------------------------
	.section	.note.nv.cuinfo,"",@"SHT_NOTE"
	.sectionflags	@"SHF_NOTE_NV_CUINFO"
        /*0018*/ 	.short	0x0002
        /*001a*/ 	.short	0x0064
        /*001c*/ 	.short	0x0082
	.zero		2


//--------------------- .nv.info                  --------------------------
	.section	.nv.info,"",@"SHT_CUDA_INFO"
	.align	4


	//----- nvinfo : EIATTR_REGCOUNT
	.align		4
        /*0000*/ 	.byte	0x04, 0x2f
        /*0002*/ 	.short	(.L_1 - .L_0)
	.align		4
.L_0:
        /*0004*/ 	.word	index@(_Z19bitonic_sort_globalPiiiib)
        /*0008*/ 	.word	0x0000000e


	//----- nvinfo : EIATTR_FRAME_SIZE
	.align		4
.L_1:
        /*000c*/ 	.byte	0x04, 0x11
        /*000e*/ 	.short	(.L_3 - .L_2)
	.align		4
.L_2:
        /*0010*/ 	.word	index@(_Z19bitonic_sort_globalPiiiib)
        /*0014*/ 	.word	0x00000000


	//----- nvinfo : EIATTR_REGCOUNT
	.align		4
.L_3:
        /*0018*/ 	.byte	0x04, 0x2f
        /*001a*/ 	.short	(.L_5 - .L_4)
	.align		4
.L_4:
        /*001c*/ 	.word	index@(_Z19bitonic_sort_sharedPiib)
        /*0020*/ 	.word	0x0000000e


	//----- nvinfo : EIATTR_FRAME_SIZE
	.align		4
.L_5:
        /*0024*/ 	.byte	0x04, 0x11
        /*0026*/ 	.short	(.L_7 - .L_6)
	.align		4
.L_6:
        /*0028*/ 	.word	index@(_Z19bitonic_sort_sharedPiib)
        /*002c*/ 	.word	0x00000000


	//----- nvinfo : EIATTR_REGCOUNT
	.align		4
.L_7:
        /*0030*/ 	.byte	0x04, 0x2f
        /*0032*/ 	.short	(.L_9 - .L_8)
	.align		4
.L_8:
        /*0034*/ 	.word	index@(_Z25bitonic_sort_shared_fusedPiiiib)
        /*0038*/ 	.word	0x0000000e


	//----- nvinfo : EIATTR_FRAME_SIZE
	.align		4
.L_9:
        /*003c*/ 	.byte	0x04, 0x11
        /*003e*/ 	.short	(.L_11 - .L_10)
	.align		4
.L_10:
        /*0040*/ 	.word	index@(_Z25bitonic_sort_shared_fusedPiiiib)
        /*0044*/ 	.word	0x00000000


	//----- nvinfo : EIATTR_MIN_STACK_SIZE
	.align		4
.L_11:
        /*0048*/ 	.byte	0x04, 0x12
        /*004a*/ 	.short	(.L_13 - .L_12)
	.align		4
.L_12:
        /*004c*/ 	.word	index@(_Z25bitonic_sort_shared_fusedPiiiib)
        /*0050*/ 	.word	0x00000000


	//----- nvinfo : EIATTR_MIN_STACK_SIZE
	.align		4
.L_13:
        /*0054*/ 	.byte	0x04, 0x12
        /*0056*/ 	.short	(.L_15 - .L_14)
	.align		4
.L_14:
        /*0058*/ 	.word	index@(_Z19bitonic_sort_sharedPiib)
        /*005c*/ 	.word	0x00000000


	//----- nvinfo : EIATTR_MIN_STACK_SIZE
	.align		4
.L_15:
        /*0060*/ 	.byte	0x04, 0x12
        /*0062*/ 	.short	(.L_17 - .L_16)
	.align		4
.L_16:
        /*0064*/ 	.word	index@(_Z19bitonic_sort_globalPiiiib)
        /*0068*/ 	.word	0x00000000
.L_17:


//--------------------- .nv.compat                --------------------------
	.section	.nv.compat,"",@"SHT_CUDA_COMPAT_INFO"
	.align	4
        /*0000*/ 	.byte	0x02, 0x09, 0x00, 0x00, 0x02, 0x02, 0x01, 0x00, 0x02, 0x05, 0x05, 0x00, 0x03, 0x07, 0x01, 0x01
        /*0010*/ 	.byte	0x02, 0x03, 0x00, 0x00, 0x02, 0x06, 0x01, 0x00, 0x04, 0x0b, 0x08, 0x00, 0x09, 0x00, 0x00, 0x00
        /*0020*/ 	.byte	0x00, 0x00, 0x00, 0x00


//--------------------- .nv.info._Z25bitonic_sort_shared_fusedPiiiib --------------------------
	.section	.nv.info._Z25bitonic_sort_shared_fusedPiiiib,"",@"SHT_CUDA_INFO"
	.sectionflags	@""
	.align	4


	//----- nvinfo : EIATTR_CUDA_API_VERSION
	.align		4
        /*0000*/ 	.byte	0x04, 0x37
        /*0002*/ 	.short	(.L_19 - .L_18)
.L_18:
        /*0004*/ 	.word	0x00000082


	//----- nvinfo : EIATTR_KPARAM_INFO
	.align		4
.L_19:
        /*0008*/ 	.byte	0x04, 0x17
        /*000a*/ 	.short	(.L_21 - .L_20)
.L_20:
        /*000c*/ 	.word	0x00000000
        /*0010*/ 	.short	0x0004
        /*0012*/ 	.short	0x0014
        /*0014*/ 	.byte	0x00, 0xf0, 0x05, 0x00


	//----- nvinfo : EIATTR_KPARAM_INFO
	.align		4
.L_21:
        /*0018*/ 	.byte	0x04, 0x17
        /*001a*/ 	.short	(.L_23 - .L_22)
.L_22:
        /*001c*/ 	.word	0x00000000
        /*0020*/ 	.short	0x0003
        /*0022*/ 	.short	0x0010
        /*0024*/ 	.byte	0x00, 0xf0, 0x11, 0x00


	//----- nvinfo : EIATTR_KPARAM_INFO
	.align		4
.L_23:
        /*0028*/ 	.byte	0x04, 0x17
        /*002a*/ 	.short	(.L_25 - .L_24)
.L_24:
        /*002c*/ 	.word	0x00000000
        /*0030*/ 	.short	0x0002
        /*0032*/ 	.short	0x000c
        /*0034*/ 	.byte	0x00, 0xf0, 0x11, 0x00


	//----- nvinfo : EIATTR_KPARAM_INFO
	.align		4
.L_25:
        /*0038*/ 	.byte	0x04, 0x17
        /*003a*/ 	.short	(.L_27 - .L_26)
.L_26:
        /*003c*/ 	.word	0x00000000
        /*0040*/ 	.short	0x0001
        /*0042*/ 	.short	0x0008
        /*0044*/ 	.byte	0x00, 0xf0, 0x11, 0x00


	//----- nvinfo : EIATTR_KPARAM_INFO
	.align		4
.L_27:
        /*0048*/ 	.byte	0x04, 0x17
        /*004a*/ 	.short	(.L_29 - .L_28)
.L_28:
        /*004c*/ 	.word	0x00000000
        /*0050*/ 	.short	0x0000
        /*0052*/ 	.short	0x0000
        /*0054*/ 	.byte	0x00, 0xf5, 0x21, 0x00


	//----- nvinfo : EIATTR_SPARSE_MMA_MASK
	.align		4
.L_29:
        /*0058*/ 	.byte	0x03, 0x50
        /*005a*/ 	.short	0x0000


	//----- nvinfo : EIATTR_MAXREG_COUNT
	.align		4
        /*005c*/ 	.byte	0x03, 0x1b
        /*005e*/ 	.short	0x00ff


	//----- nvinfo : EIATTR_NUM_BARRIERS
	.align		4
        /*0060*/ 	.byte	0x02, 0x4c
        /*0062*/ 	.byte	0x01
	.zero		1


	//----- nvinfo : EIATTR_MERCURY_ISA_VERSION
	.align		4
        /*0064*/ 	.byte	0x03, 0x5f
        /*0066*/ 	.short	0x0101


	//----- nvinfo : EIATTR_VRC_CTA_INIT_COUNT
	.align		4
        /*0068*/ 	.byte	0x02, 0x4a
	.zero		1
	.zero		1


	//----- nvinfo : EIATTR_EXIT_INSTR_OFFSETS
	.align		4
        /*006c*/ 	.byte	0x04, 0x1c
        /*006e*/ 	.short	(.L_31 - .L_30)


	//   ....[0]....
.L_30:
        /*0070*/ 	.word	0x000002e0


	//   ....[1]....
        /*0074*/ 	.word	0x00000310


	//----- nvinfo : EIATTR_CRS_STACK_SIZE
	.align		4
.L_31:
        /*0078*/ 	.byte	0x04, 0x1e
        /*007a*/ 	.short	(.L_33 - .L_32)
.L_32:
        /*007c*/ 	.word	0x00000000


	//----- nvinfo : EIATTR_CBANK_PARAM_SIZE
	.align		4
.L_33:
        /*0080*/ 	.byte	0x03, 0x19
        /*0082*/ 	.short	0x0015


	//----- nvinfo : EIATTR_PARAM_CBANK
	.align		4
        /*0084*/ 	.byte	0x04, 0x0a
        /*0086*/ 	.short	(.L_35 - .L_34)
	.align		4
.L_34:
        /*0088*/ 	.word	index@(.nv.constant0._Z25bitonic_sort_shared_fusedPiiiib)
        /*008c*/ 	.short	0x0380
        /*008e*/ 	.short	0x0015


	//----- nvinfo : EIATTR_SW_WAR
	.align		4
.L_35:
        /*0090*/ 	.byte	0x04, 0x36
        /*0092*/ 	.short	(.L_37 - .L_36)
.L_36:
        /*0094*/ 	.word	0x00000008
.L_37:


//--------------------- .nv.info._Z19bitonic_sort_sharedPiib --------------------------
	.section	.nv.info._Z19bitonic_sort_sharedPiib,"",@"SHT_CUDA_INFO"
	.sectionflags	@""
	.align	4


	//----- nvinfo : EIATTR_CUDA_API_VERSION
	.align		4
        /*0000*/ 	.byte	0x04, 0x37
        /*0002*/ 	.short	(.L_39 - .L_38)
.L_38:
        /*0004*/ 	.word	0x00000082


	//----- nvinfo : EIATTR_KPARAM_INFO
	.align		4
.L_39:
        /*0008*/ 	.byte	0x04, 0x17
        /*000a*/ 	.short	(.L_41 - .L_40)
.L_40:
        /*000c*/ 	.word	0x00000000
        /*0010*/ 	.short	0x0002
        /*0012*/ 	.short	0x000c
        /*0014*/ 	.byte	0x00, 0xf0, 0x05, 0x00


	//----- nvinfo : EIATTR_KPARAM_INFO
	.align		4
.L_41:
        /*0018*/ 	.byte	0x04, 0x17
        /*001a*/ 	.short	(.L_43 - .L_42)
.L_42:
        /*001c*/ 	.word	0x00000000
        /*0020*/ 	.short	0x0001
        /*0022*/ 	.short	0x0008
        /*0024*/ 	.byte	0x00, 0xf0, 0x11, 0x00


	//----- nvinfo : EIATTR_KPARAM_INFO
	.align		4
.L_43:
        /*0028*/ 	.byte	0x04, 0x17
        /*002a*/ 	.short	(.L_45 - .L_44)
.L_44:
        /*002c*/ 	.word	0x00000000
        /*0030*/ 	.short	0x0000
        /*0032*/ 	.short	0x0000
        /*0034*/ 	.byte	0x00, 0xf5, 0x21, 0x00


	//----- nvinfo : EIATTR_SPARSE_MMA_MASK
	.align		4
.L_45:
        /*0038*/ 	.byte	0x03, 0x50
        /*003a*/ 	.short	0x0000


	//----- nvinfo : EIATTR_MAXREG_COUNT
	.align		4
        /*003c*/ 	.byte	0x03, 0x1b
        /*003e*/ 	.short	0x00ff


	//----- nvinfo : EIATTR_NUM_BARRIERS
	.align		4
        /*0040*/ 	.byte	0x02, 0x4c
        /*0042*/ 	.byte	0x01
	.zero		1


	//----- nvinfo : EIATTR_MERCURY_ISA_VERSION
	.align		4
        /*0044*/ 	.byte	0x03, 0x5f
        /*0046*/ 	.short	0x0101


	//----- nvinfo : EIATTR_VRC_CTA_INIT_COUNT
	.align		4
        /*0048*/ 	.byte	0x02, 0x4a
	.zero		1
	.zero		1


	//----- nvinfo : EIATTR_EXIT_INSTR_OFFSETS
	.align		4
        /*004c*/ 	.byte	0x04, 0x1c
        /*004e*/ 	.short	(.L_47 - .L_46)


	//   ....[0]....
.L_46:
        /*0050*/ 	.word	0x00000320


	//   ....[1]....
        /*0054*/ 	.word	0x00000350


	//----- nvinfo : EIATTR_CRS_STACK_SIZE
	.align		4
.L_47:
        /*0058*/ 	.byte	0x04, 0x1e
        /*005a*/ 	.short	(.L_49 - .L_48)
.L_48:
        /*005c*/ 	.word	0x00000000


	//----- nvinfo : EIATTR_CBANK_PARAM_SIZE
	.align		4
.L_49:
        /*0060*/ 	.byte	0x03, 0x19
        /*0062*/ 	.short	0x000d


	//----- nvinfo : EIATTR_PARAM_CBANK
	.align		4
        /*0064*/ 	.byte	0x04, 0x0a
        /*0066*/ 	.short	(.L_51 - .L_50)
	.align		4
.L_50:
        /*0068*/ 	.word	index@(.nv.constant0._Z19bitonic_sort_sharedPiib)
        /*006c*/ 	.short	0x0380
        /*006e*/ 	.short	0x000d


	//----- nvinfo : EIATTR_SW_WAR
	.align		4
.L_51:
        /*0070*/ 	.byte	0x04, 0x36
        /*0072*/ 	.short	(.L_53 - .L_52)
.L_52:
        /*0074*/ 	.word	0x00000008
.L_53:


//--------------------- .nv.info._Z19bitonic_sort_globalPiiiib --------------------------
	.section	.nv.info._Z19bitonic_sort_globalPiiiib,"",@"SHT_CUDA_INFO"
	.sectionflags	@""
	.align	4


	//----- nvinfo : EIATTR_CUDA_API_VERSION
	.align		4
        /*0000*/ 	.byte	0x04, 0x37
        /*0002*/ 	.short	(.L_55 - .L_54)
.L_54:
        /*0004*/ 	.word	0x00000082


	//----- nvinfo : EIATTR_KPARAM_INFO
	.align		4
.L_55:
        /*0008*/ 	.byte	0x04, 0x17
        /*000a*/ 	.short	(.L_57 - .L_56)
.L_56:
        /*000c*/ 	.word	0x00000000
        /*0010*/ 	.short	0x0004
        /*0012*/ 	.short	0x0014
        /*0014*/ 	.byte	0x00, 0xf0, 0x05, 0x00


	//----- nvinfo : EIATTR_KPARAM_INFO
	.align		4
.L_57:
        /*0018*/ 	.byte	0x04, 0x17
        /*001a*/ 	.short	(.L_59 - .L_58)
.L_58:
        /*001c*/ 	.word	0x00000000
        /*0020*/ 	.short	0x0003
        /*0022*/ 	.short	0x0010
        /*0024*/ 	.byte	0x00, 0xf0, 0x11, 0x00


	//----- nvinfo : EIATTR_KPARAM_INFO
	.align		4
.L_59:
        /*0028*/ 	.byte	0x04, 0x17
        /*002a*/ 	.short	(.L_61 - .L_60)
.L_60:
        /*002c*/ 	.word	0x00000000
        /*0030*/ 	.short	0x0002
        /*0032*/ 	.short	0x000c
        /*0034*/ 	.byte	0x00, 0xf0, 0x11, 0x00


	//----- nvinfo : EIATTR_KPARAM_INFO
	.align		4
.L_61:
        /*0038*/ 	.byte	0x04, 0x17
        /*003a*/ 	.short	(.L_63 - .L_62)
.L_62:
        /*003c*/ 	.word	0x00000000
        /*0040*/ 	.short	0x0001
        /*0042*/ 	.short	0x0008
        /*0044*/ 	.byte	0x00, 0xf0, 0x11, 0x00


	//----- nvinfo : EIATTR_KPARAM_INFO
	.align		4
.L_63:
        /*0048*/ 	.byte	0x04, 0x17
        /*004a*/ 	.short	(.L_65 - .L_64)
.L_64:
        /*004c*/ 	.word	0x00000000
        /*0050*/ 	.short	0x0000
        /*0052*/ 	.short	0x0000
        /*0054*/ 	.byte	0x00, 0xf5, 0x21, 0x00


	//----- nvinfo : EIATTR_SPARSE_MMA_MASK
	.align		4
.L_65:
        /*0058*/ 	.byte	0x03, 0x50
        /*005a*/ 	.short	0x0000


	//----- nvinfo : EIATTR_MAXREG_COUNT
	.align		4
        /*005c*/ 	.byte	0x03, 0x1b
        /*005e*/ 	.short	0x00ff


	//----- nvinfo : EIATTR_MERCURY_ISA_VERSION
	.align		4
        /*0060*/ 	.byte	0x03, 0x5f
        /*0062*/ 	.short	0x0101


	//----- nvinfo : EIATTR_VRC_CTA_INIT_COUNT
	.align		4
        /*0064*/ 	.byte	0x02, 0x4a
	.zero		1
	.zero		1


	//----- nvinfo : EIATTR_EXIT_INSTR_OFFSETS
	.align		4
        /*0068*/ 	.byte	0x04, 0x1c
        /*006a*/ 	.short	(.L_67 - .L_66)


	//   ....[0]....
.L_66:
        /*006c*/ 	.word	0x00000070


	//   ....[1]....
        /*0070*/ 	.word	0x00000230


	//----- nvinfo : EIATTR_CRS_STACK_SIZE
	.align		4
.L_67:
        /*0074*/ 	.byte	0x04, 0x1e
        /*0076*/ 	.short	(.L_69 - .L_68)
.L_68:
        /*0078*/ 	.word	0x00000000


	//----- nvinfo : EIATTR_CBANK_PARAM_SIZE
	.align		4
.L_69:
        /*007c*/ 	.byte	0x03, 0x19
        /*007e*/ 	.short	0x0015


	//----- nvinfo : EIATTR_PARAM_CBANK
	.align		4
        /*0080*/ 	.byte	0x04, 0x0a
        /*0082*/ 	.short	(.L_71 - .L_70)
	.align		4
.L_70:
        /*0084*/ 	.word	index@(.nv.constant0._Z19bitonic_sort_globalPiiiib)
        /*0088*/ 	.short	0x0380
        /*008a*/ 	.short	0x0015


	//----- nvinfo : EIATTR_SW_WAR
	.align		4
.L_71:
        /*008c*/ 	.byte	0x04, 0x36
        /*008e*/ 	.short	(.L_73 - .L_72)
.L_72:
        /*0090*/ 	.word	0x00000008
.L_73:


//--------------------- .nv.callgraph             --------------------------
	.section	.nv.callgraph,"",@"SHT_CUDA_CALLGRAPH"
	.align	4
	.sectionentsize	8
	.align		4
        /*0000*/ 	.word	0x00000000
	.align		4
        /*0004*/ 	.word	0xffffffff
	.align		4
        /*0008*/ 	.word	0x00000000
	.align		4
        /*000c*/ 	.word	0xfffffffe
	.align		4
        /*0010*/ 	.word	0x00000000
	.align		4
        /*0014*/ 	.word	0xfffffffd
	.align		4
        /*0018*/ 	.word	0x00000000
	.align		4
        /*001c*/ 	.word	0xfffffffc


//--------------------- .text._Z25bitonic_sort_shared_fusedPiiiib --------------------------
	.section	.text._Z25bitonic_sort_shared_fusedPiiiib,"ax",@progbits
	.align	128
        .global         _Z25bitonic_sort_shared_fusedPiiiib
        .type           _Z25bitonic_sort_shared_fusedPiiiib,@function
        .size           _Z25bitonic_sort_shared_fusedPiiiib,(.L_x_16 - _Z25bitonic_sort_shared_fusedPiiiib)
        .other          _Z25bitonic_sort_shared_fusedPiiiib,@"STO_CUDA_ENTRY STV_DEFAULT"
_Z25bitonic_sort_shared_fusedPiiiib:
.text._Z25bitonic_sort_shared_fusedPiiiib:
[----:B------:R-:W-:Y:S01]  /*0000*/  LDC R1, c[0x0][0x37c] ;  /* 0x0000df00ff017b82 */ /* 0x000fe20000000800 */
[----:B------:R-:W0:Y:S07]  /*0010*/  S2R R9, SR_TID.X ;  /* 0x0000000000097919 */ /* 0x000e2e0000002100 */
[----:B------:R-:W0:Y:S01]  /*0020*/  S2UR UR4, SR_CTAID.X ;  /* 0x00000000000479c3 */ /* 0x000e220000002500 */
[----:B------:R-:W1:Y:S01]  /*0030*/  LDCU UR5, c[0x0][0x388] ;  /* 0x00007100ff0577ac */ /* 0x000e620008000800 */
[----:B------:R-:W-:Y:S01]  /*0040*/  IMAD.MOV.U32 R0, RZ, RZ, 0x2710 ;  /* 0x00002710ff007424 */ /* 0x000fe200078e00ff */
[----:B------:R-:W2:Y:S05]  /*0050*/  LDCU.64 UR8, c[0x0][0x358] ;  /* 0x00006b00ff0877ac */ /* 0x000eaa0008000a00 */
[----:B------:R-:W0:Y:S08]  /*0060*/  LDC R4, c[0x0][0x360] ;  /* 0x0000d800ff047b82 */ /* 0x000e300000000800 */
[----:B------:R-:W3:Y:S01]  /*0070*/  LDC.64 R2, c[0x0][0x380] ;  /* 0x0000e000ff027b82 */ /* 0x000ee20000000a00 */
[----:B0-----:R-:W-:-:S05]  /*0080*/  IMAD R5, R4, UR4, R9 ;  /* 0x0000000404057c24 */ /* 0x001fca000f8e0209 */
[C---:B-1----:R-:W-:Y:S01]  /*0090*/  ISETP.GE.U32.AND P0, PT, R5.reuse, UR5, PT ;  /* 0x0000000505007c0c */ /* 0x042fe2000bf06070 */
[----:B---3--:R-:W-:-:S12]  /*00a0*/  IMAD.WIDE.U32 R2, R5, 0x4, R2 ;  /* 0x0000000405027825 */ /* 0x008fd800078e0002 */
[----:B--2---:R-:W2:Y:S01]  /*00b0*/  @!P0 LDG.E R0, desc[UR8][R2.64] ;  /* 0x0000000802008981 */ /* 0x004ea2000c1e1900 */
[----:B------:R-:W0:Y:S01]  /*00c0*/  S2UR UR5, SR_CgaCtaId ;  /* 0x00000000000579c3 */ /* 0x000e220000008800 */
[----:B------:R-:W-:Y:S02]  /*00d0*/  UMOV UR4, 0x400 ;  /* 0x0000040000047882 */ /* 0x000fe40000000000 */
[----:B0-----:R-:W-:Y:S02]  /*00e0*/  ULEA UR5, UR5, UR4, 0x18 ;  /* 0x0000000405057291 */ /* 0x001fe4000f8ec0ff */
[----:B------:R-:W0:Y:S04]  /*00f0*/  LDCU UR4, c[0x0][0x390] ;  /* 0x00007200ff0477ac */ /* 0x000e280008000800 */
[----:B------:R-:W-:Y:S01]  /*0100*/  LEA R7, R9, UR5, 0x2 ;  /* 0x0000000509077c11 */ /* 0x000fe2000f8e10ff */
[----:B0-----:R-:W-:-:S04]  /*0110*/  UISETP.GE.AND UP0, UPT, UR4, 0x1, UPT ;  /* 0x000000010400788c */ /* 0x001fc8000bf06270 */
[----:B--2---:R0:W-:Y:S01]  /*0120*/  STS [R7], R0 ;  /* 0x0000000007007388 */ /* 0x0041e20000000800 */
[----:B------:R-:W-:Y:S06]  /*0130*/  BAR.SYNC.DEFER_BLOCKING 0x0 ;  /* 0x0000000000007b1d */ /* 0x000fec0000010000 */
[----:B------:R-:W-:Y:S05]  /*0140*/  BRA.U !UP0, `(.L_x_0) ;  /* 0x00000001085c7547 */ /* 0x000fea000b800000 */
[----:B------:R-:W1:Y:S01]  /*0150*/  LDCU.U8 UR4, c[0x0][0x394] ;  /* 0x00007280ff0477ac */ /* 0x000e620008000000 */
[----:B------:R-:W2:Y:S01]  /*0160*/  LDCU UR7, c[0x0][0x38c] ;  /* 0x00007180ff0777ac */ /* 0x000ea20008000800 */
[----:B-1----:R-:W-:Y:S01]  /*0170*/  UPRMT UR6, UR4, 0x8880, URZ ;  /* 0x0000888004067896 */ /* 0x002fe200080000ff */
[----:B------:R-:W1:Y:S01]  /*0180*/  LDCU UR4, c[0x0][0x390] ;  /* 0x00007200ff0477ac */ /* 0x000e620008000800 */
[----:B--2---:R-:W-:-:S04]  /*0190*/  LOP3.LUT P0, RZ, R5, UR7, RZ, 0xc0, !PT ;  /* 0x0000000705ff7c12 */ /* 0x004fc8000f80c0ff */
[----:B------:R-:W-:-:S13]  /*01a0*/  ISETP.NE.XOR P0, PT, RZ, UR6, !P0 ;  /* 0x00000006ff007c0c */ /* 0x000fda000c705a70 */
.L_x_3:
[----:B01----:R-:W-:Y:S01]  /*01b0*/  LOP3.LUT R0, R9, UR4, RZ, 0x3c, !PT ;  /* 0x0000000409007c12 */ /* 0x003fe2000f8e3cff */
[----:B------:R-:W-:Y:S03]  /*01c0*/  BSSY.RECONVERGENT B0, `(.L_x_1) ;  /* 0x000000a000007945 */ /* 0x000fe60003800200 */
[----:B------:R-:W-:-:S04]  /*01d0*/  ISETP.GE.U32.AND P1, PT, R0, R4, PT ;  /* 0x000000040000720c */ /* 0x000fc80003f26070 */
[----:B------:R-:W-:-:S13]  /*01e0*/  ISETP.LE.U32.OR P1, PT, R0, R9, P1 ;  /* 0x000000090000720c */ /* 0x000fda0000f23470 */
[----:B------:R-:W-:Y:S05]  /*01f0*/  @P1 BRA `(.L_x_2) ;  /* 0x0000000000181947 */ /* 0x000fea0003800000 */
[----:B------:R-:W-:Y:S02]  /*0200*/  LEA R11, R0, UR5, 0x2 ;  /* 0x00000005000b7c11 */ /* 0x000fe4000f8e10ff */
[----:B------:R-:W-:Y:S04]  /*0210*/  LDS R0, [R7] ;  /* 0x0000000007007984 */ /* 0x000fe80000000800 */
[----:B------:R-:W0:Y:S02]  /*0220*/  LDS R6, [R11] ;  /* 0x000000000b067984 */ /* 0x000e240000000800 */
[----:B0-----:R-:W-:-:S13]  /*0230*/  ISETP.GT.XOR P1, PT, R0, R6, P0 ;  /* 0x000000060000720c */ /* 0x001fda0000724a70 */
[----:B------:R0:W-:Y:S04]  /*0240*/  @P1 STS [R7], R6 ;  /* 0x0000000607001388 */ /* 0x0001e80000000800 */
[----:B------:R0:W-:Y:S02]  /*0250*/  @P1 STS [R11], R0 ;  /* 0x000000000b001388 */ /* 0x0001e40000000800 */
.L_x_2:
[----:B------:R-:W-:Y:S05]  /*0260*/  BSYNC.RECONVERGENT B0 ;  /* 0x0000000000007941 */ /* 0x000fea0003800200 */
.L_x_1:
[----:B------:R-:W-:Y:S01]  /*0270*/  BAR.SYNC.DEFER_BLOCKING 0x0 ;  /* 0x0000000000007b1d */ /* 0x000fe20000010000 */
[----:B------:R-:W-:Y:S02]  /*0280*/  UISETP.GT.U32.AND UP0, UPT, UR4, 0x1, UPT ;  /* 0x000000010400788c */ /* 0x000fe4000bf04070 */
[----:B------:R-:W-:-:S07]  /*0290*/  USHF.R.U32.HI UR6, URZ, 0x1, UR4 ;  /* 0x00000001ff067899 */ /* 0x000fce0008011604 */
[----:B------:R-:W-:Y:S01]  /*02a0*/  UMOV UR4, UR6 ;  /* 0x0000000600047c82 */ /* 0x000fe20008000000 */
[----:B------:R-:W-:Y:S05]  /*02b0*/  BRA.U UP0, `(.L_x_3) ;  /* 0xfffffffd00bc7547 */ /* 0x000fea000b83ffff */
.L_x_0:
[----:B------:R-:W1:Y:S02]  /*02c0*/  LDCU UR6, c[0x0][0x388] ;  /* 0x00007100ff0677ac */ /* 0x000e640008000800 */
[----:B-1----:R-:W-:-:S13]  /*02d0*/  ISETP.GE.U32.AND P0, PT, R5, UR6, PT ;  /* 0x0000000605007c0c */ /* 0x002fda000bf06070 */
[----:B------:R-:W-:Y:S05]  /*02e0*/  @P0 EXIT ;  /* 0x000000000000094d */ /* 0x000fea0003800000 */
[----:B0-----:R-:W0:Y:S04]  /*02f0*/  LDS R7, [R7] ;  /* 0x0000000007077984 */ /* 0x001e280000000800 */
[----:B0-----:R-:W-:Y:S01]  /*0300*/  STG.E desc[UR8][R2.64], R7 ;  /* 0x0000000702007986 */ /* 0x001fe2000c101908 */
[----:B------:R-:W-:Y:S05]  /*0310*/  EXIT ;  /* 0x000000000000794d */ /* 0x000fea0003800000 */
.L_x_4:
[----:B------:R-:W-:-:S00]  /*0320*/  BRA `(.L_x_4) ;  /* 0xfffffffc00fc7947 */ /* 0x000fc0000383ffff */
[----:B------:R-:W-:-:S00]  /*0330*/  NOP ;  /* 0x0000000000007918 */ /* 0x000fc00000000000 */
        /* <DEDUP_REMOVED lines=12> */
.L_x_16:


//--------------------- .text._Z19bitonic_sort_sharedPiib --------------------------
	.section	.text._Z19bitonic_sort_sharedPiib,"ax",@progbits
	.align	128
        .global         _Z19bitonic_sort_sharedPiib
        .type           _Z19bitonic_sort_sharedPiib,@function
        .size           _Z19bitonic_sort_sharedPiib,(.L_x_17 - _Z19bitonic_sort_sharedPiib)
        .other          _Z19bitonic_sort_sharedPiib,@"STO_CUDA_ENTRY STV_DEFAULT"
_Z19bitonic_sort_sharedPiib:
.text._Z19bitonic_sort_sharedPiib:
        /* <DEDUP_REMOVED lines=13> */
[----:B------:R-:W-:Y:S01]  /*00d0*/  UMOV UR4, 0x400 ;  /* 0x0000040000047882 */ /* 0x000fe20000000000 */
[----:B------:R-:W-:Y:S01]  /*00e0*/  ISETP.GE.U32.AND P0, PT, R4, 0x2, PT ;  /* 0x000000020400780c */ /* 0x000fe20003f06070 */
[----:B0-----:R-:W-:-:S06]  /*00f0*/  ULEA UR4, UR5, UR4, 0x18 ;  /* 0x0000000405047291 */ /* 0x001fcc000f8ec0ff */
[----:B------:R-:W-:-:S05]  /*0100*/  LEA R7, R9, UR4, 0x2 ;  /* 0x0000000409077c11 */ /* 0x000fca000f8e10ff */
[----:B--2---:R0:W-:Y:S01]  /*0110*/  STS [R7], R0 ;  /* 0x0000000007007388 */ /* 0x0041e20000000800 */
[----:B------:R-:W-:Y:S06]  /*0120*/  BAR.SYNC.DEFER_BLOCKING 0x0 ;  /* 0x0000000000007b1d */ /* 0x000fec0000010000 */
[----:B------:R-:W-:Y:S05]  /*0130*/  @!P0 BRA `(.L_x_5) ;  /* 0x0000000000708947 */ /* 0x000fea0003800000 */
[----:B------:R-:W-:-:S05]  /*0140*/  UMOV UR5, 0x2 ;  /* 0x0000000200057882 */ /* 0x000fca0000000000 */
.L_x_10:
[----:B------:R-:W-:-:S09]  /*0150*/  UISETP.NE.AND UP0, UPT, UR5, URZ, UPT ;  /* 0x000000ff0500728c */ /* 0x000fd2000bf05270 */
[----:B0-----:R-:W-:Y:S05]  /*0160*/  BRA.U !UP0, `(.L_x_6) ;  /* 0x0000000108587547 */ /* 0x001fea000b800000 */
[----:B------:R-:W1:Y:S01]  /*0170*/  LDCU.U8 UR6, c[0x0][0x38c] ;  /* 0x00007180ff0677ac */ /* 0x000e620008000000 */
[----:B------:R-:W-:Y:S01]  /*0180*/  LOP3.LUT P0, RZ, R5, UR5, RZ, 0xc0, !PT ;  /* 0x0000000505ff7c12 */ /* 0x000fe2000f80c0ff */
[----:B-1----:R-:W-:-:S06]  /*0190*/  UPRMT UR6, UR6, 0x8880, URZ ;  /* 0x0000888006067896 */ /* 0x002fcc00080000ff */
[----:B------:R-:W-:Y:S01]  /*01a0*/  ISETP.NE.XOR P0, PT, RZ, UR6, !P0 ;  /* 0x00000006ff007c0c */ /* 0x000fe2000c705a70 */
[----:B------:R-:W-:-:S12]  /*01b0*/  UMOV UR6, UR5 ;  /* 0x0000000500067c82 */ /* 0x000fd80008000000 */
.L_x_9:
[----:B------:R-:W-:Y:S01]  /*01c0*/  UMOV UR7, UR6 ;  /* 0x0000000600077c82 */ /* 0x000fe20008000000 */
[----:B------:R-:W-:Y:S01]  /*01d0*/  USHF.R.U32.HI UR6, URZ, 0x1, UR6 ;  /* 0x00000001ff067899 */ /* 0x000fe20008011606 */
[----:B------:R-:W-:Y:S05]  /*01e0*/  BSSY.RECONVERGENT B0, `(.L_x_7) ;  /* 0x000000b000007945 */ /* 0x000fea0003800200 */
[----:B0-----:R-:W-:-:S04]  /*01f0*/  LOP3.LUT R0, R9, UR6, RZ, 0x3c, !PT ;  /* 0x0000000609007c12 */ /* 0x001fc8000f8e3cff */
        /* <DEDUP_REMOVED lines=9> */
.L_x_8:
[----:B------:R-:W-:Y:S05]  /*0290*/  BSYNC.RECONVERGENT B0 ;  /* 0x0000000000007941 */ /* 0x000fea0003800200 */
.L_x_7:
[----:B------:R-:W-:Y:S01]  /*02a0*/  BAR.SYNC.DEFER_BLOCKING 0x0 ;  /* 0x0000000000007b1d */ /* 0x000fe20000010000 */
[----:B------:R-:W-:-:S09]  /*02b0*/  UISETP.GT.U32.AND UP0, UPT, UR7, 0x3, UPT ;  /* 0x000000030700788c */ /* 0x000fd2000bf04070 */
[----:B------:R-:W-:Y:S05]  /*02c0*/  BRA.U UP0, `(.L_x_9) ;  /* 0xfffffffd00bc7547 */ /* 0x000fea000b83ffff */
.L_x_6:
[----:B------:R-:W-:-:S06]  /*02d0*/  USHF.L.U32 UR5, UR5, 0x1, URZ ;  /* 0x0000000105057899 */ /* 0x000fcc00080006ff */
[----:B------:R-:W-:-:S13]  /*02e0*/  ISETP.LT.U32.AND P0, PT, R4, UR5, PT ;  /* 0x0000000504007c0c */ /* 0x000fda000bf01070 */
[----:B------:R-:W-:Y:S05]  /*02f0*/  @!P0 BRA `(.L_x_10) ;  /* 0xfffffffc00948947 */ /* 0x000fea000383ffff */
.L_x_5:
[----:B------:R-:W1:Y:S02]  /*0300*/  LDCU UR6, c[0x0][0x388] ;  /* 0x00007100ff0677ac */ /* 0x000e640008000800 */
[----:B-1----:R-:W-:-:S13]  /*0310*/  ISETP.GE.U32.AND P0, PT, R5, UR6, PT ;  /* 0x0000000605007c0c */ /* 0x002fda000bf06070 */
[----:B------:R-:W-:Y:S05]  /*0320*/  @P0 EXIT ;  /* 0x000000000000094d */ /* 0x000fea0003800000 */
[----:B0-----:R-:W0:Y:S04]  /*0330*/  LDS R7, [R7] ;  /* 0x0000000007077984 */ /* 0x001e280000000800 */
[----:B0-----:R-:W-:Y:S01]  /*0340*/  STG.E desc[UR8][R2.64], R7 ;  /* 0x0000000702007986 */ /* 0x001fe2000c101908 */
[----:B------:R-:W-:Y:S05]  /*0350*/  EXIT ;  /* 0x000000000000794d */ /* 0x000fea0003800000 */
.L_x_11:
        /* <DEDUP_REMOVED lines=10> */
.L_x_17:


//--------------------- .text._Z19bitonic_sort_globalPiiiib --------------------------
	.section	.text._Z19bitonic_sort_globalPiiiib,"ax",@progbits
	.align	128
        .global         _Z19bitonic_sort_globalPiiiib
        .type           _Z19bitonic_sort_globalPiiiib,@function
        .size           _Z19bitonic_sort_globalPiiiib,(.L_x_18 - _Z19bitonic_sort_globalPiiiib)
        .other          _Z19bitonic_sort_globalPiiiib,@"STO_CUDA_ENTRY STV_DEFAULT"
_Z19bitonic_sort_globalPiiiib:
.text._Z19bitonic_sort_globalPiiiib:
[----:B------:R-:W-:Y:S01]  /*0000*/  LDC R1, c[0x0][0x37c] ;  /* 0x0000df00ff017b82 */ /* 0x000fe20000000800 */
[----:B------:R-:W0:Y:S07]  /*0010*/  S2R R0, SR_TID.X ;  /* 0x0000000000007919 */ /* 0x000e2e0000002100 */
[----:B------:R-:W0:Y:S01]  /*0020*/  S2UR UR4, SR_CTAID.X ;  /* 0x00000000000479c3 */ /* 0x000e220000002500 */
[----:B------:R-:W1:Y:S07]  /*0030*/  LDCU UR5, c[0x0][0x388] ;  /* 0x00007100ff0577ac */ /* 0x000e6e0008000800 */
[----:B------:R-:W0:Y:S02]  /*0040*/  LDC R9, c[0x0][0x360] ;  /* 0x0000d800ff097b82 */ /* 0x000e240000000800 */
[----:B0-----:R-:W-:-:S05]  /*0050*/  IMAD R0, R9, UR4, R0 ;  /* 0x0000000409007c24 */ /* 0x001fca000f8e0200 */
[----:B-1----:R-:W-:-:S13]  /*0060*/  ISETP.GE.AND P0, PT, R0, UR5, PT ;  /* 0x0000000500007c0c */ /* 0x002fda000bf06270 */
[----:B------:R-:W-:Y:S05]  /*0070*/  @P0 EXIT ;  /* 0x000000000000094d */ /* 0x000fea0003800000 */
[----:B------:R-:W0:Y:S01]  /*0080*/  LDC R10, c[0x0][0x388] ;  /* 0x0000e200ff0a7b82 */ /* 0x000e220000000800 */
[----:B------:R-:W1:Y:S01]  /*0090*/  LDCU UR4, c[0x0][0x370] ;  /* 0x00006e00ff0477ac */ /* 0x000e620008000800 */
[----:B------:R-:W2:Y:S06]  /*00a0*/  LDCU.64 UR6, c[0x0][0x358] ;  /* 0x00006b00ff0677ac */ /* 0x000eac0008000a00 */
[----:B------:R-:W3:Y:S01]  /*00b0*/  LDC.64 R2, c[0x0][0x380] ;  /* 0x0000e000ff027b82 */ /* 0x000ee20000000a00 */
[----:B------:R-:W4:Y:S01]  /*00c0*/  LDCU UR5, c[0x0][0x390] ;  /* 0x00007200ff0577ac */ /* 0x000f220008000800 */
[----:B------:R-:W0:Y:S01]  /*00d0*/  LDCU.U8 UR8, c[0x0][0x394] ;  /* 0x00007280ff0877ac */ /* 0x000e220008000000 */
[----:B------:R-:W0:Y:S01]  /*00e0*/  LDCU UR9, c[0x0][0x38c] ;  /* 0x00007180ff0977ac */ /* 0x000e220008000800 */
[----:B-1----:R-:W-:-:S07]  /*00f0*/  IMAD R9, R9, UR4, RZ ;  /* 0x0000000409097c24 */ /* 0x002fce000f8e02ff */
.L_x_14:
[----:B0---4-:R-:W-:Y:S01]  /*0100*/  LOP3.LUT R7, R0, UR5, RZ, 0x3c, !PT ;  /* 0x0000000500077c12 */ /* 0x011fe2000f8e3cff */
[----:B------:R-:W-:Y:S03]  /*0110*/  BSSY.RECONVERGENT B0, `(.L_x_12) ;  /* 0x000000e000007945 */ /* 0x000fe60003800200 */
[----:B0-----:R-:W-:-:S04]  /*0120*/  ISETP.GE.AND P0, PT, R7, R10, PT ;  /* 0x0000000a0700720c */ /* 0x001fc80003f06270 */
[----:B------:R-:W-:-:S13]  /*0130*/  ISETP.LE.OR P0, PT, R7, R0, P0 ;  /* 0x000000000700720c */ /* 0x000fda0000703670 */
[----:B------:R-:W-:Y:S05]  /*0140*/  @P0 BRA `(.L_x_13) ;  /* 0x0000000000280947 */ /* 0x000fea0003800000 */
[----:B---3--:R-:W-:-:S04]  /*0150*/  IMAD.WIDE R6, R7, 0x4, R2 ;  /* 0x0000000407067825 */ /* 0x008fc800078e0202 */
[C---:B------:R-:W-:Y:S01]  /*0160*/  IMAD.WIDE R4, R0.reuse, 0x4, R2 ;  /* 0x0000000400047825 */ /* 0x040fe200078e0202 */
[----:B--2---:R-:W2:Y:S04]  /*0170*/  LDG.E R8, desc[UR6][R6.64] ;  /* 0x0000000606087981 */ /* 0x004ea8000c1e1900 */
[----:B------:R-:W2:Y:S01]  /*0180*/  LDG.E R11, desc[UR6][R4.64] ;  /* 0x00000006040b7981 */ /* 0x000ea2000c1e1900 */
[----:B------:R-:W-:Y:S01]  /*0190*/  UPRMT UR4, UR8, 0x8880, URZ ;  /* 0x0000888008047896 */ /* 0x000fe200080000ff */
[----:B------:R-:W-:-:S05]  /*01a0*/  LOP3.LUT P0, RZ, R0, UR9, RZ, 0xc0, !PT ;  /* 0x0000000900ff7c12 */ /* 0x000fca000f80c0ff */
[----:B------:R-:W-:-:S04]  /*01b0*/  ISETP.NE.XOR P0, PT, RZ, UR4, !P0 ;  /* 0x00000004ff007c0c */ /* 0x000fc8000c705a70 */
[----:B--2---:R-:W-:-:S13]  /*01c0*/  ISETP.GT.XOR P0, PT, R11, R8, P0 ;  /* 0x000000080b00720c */ /* 0x004fda0000704a70 */
[----:B------:R0:W-:Y:S04]  /*01d0*/  @P0 STG.E desc[UR6][R4.64], R8 ;  /* 0x0000000804000986 */ /* 0x0001e8000c101906 */
[----:B------:R0:W-:Y:S02]  /*01e0*/  @P0 STG.E desc[UR6][R6.64], R11 ;  /* 0x0000000b06000986 */ /* 0x0001e4000c101906 */
.L_x_13:
[----:B--2---:R-:W-:Y:S05]  /*01f0*/  BSYNC.RECONVERGENT B0 ;  /* 0x0000000000007941 */ /* 0x004fea0003800200 */
.L_x_12:
[----:B------:R-:W-:-:S05]  /*0200*/  IMAD.IADD R0, R9, 0x1, R0 ;  /* 0x0000000109007824 */ /* 0x000fca00078e0200 */
[----:B------:R-:W-:-:S13]  /*0210*/  ISETP.GE.AND P0, PT, R0, R10, PT ;  /* 0x0000000a0000720c */ /* 0x000fda0003f06270 */
[----:B------:R-:W-:Y:S05]  /*0220*/  @!P0 BRA `(.L_x_14) ;  /* 0xfffffffc00b48947 */ /* 0x000fea000383ffff */
[----:B------:R-:W-:Y:S05]  /*0230*/  EXIT ;  /* 0x000000000000794d */ /* 0x000fea0003800000 */
.L_x_15:
        /* <DEDUP_REMOVED lines=12> */
.L_x_18:


//--------------------- .nv.shared._Z25bitonic_sort_shared_fusedPiiiib --------------------------
	.section	.nv.shared._Z25bitonic_sort_shared_fusedPiiiib,"aw",@nobits
	.sectionflags	@""
	.align	16
	.zero		1024


//--------------------- .nv.shared.reserved.0     --------------------------
	.section	.nv.shared.reserved.0,"aw",@nobits
	.weak		__nv_reservedSMEM_offset_0_alias
	.size		__nv_reservedSMEM_offset_0_alias, 0, 64
	.other		__nv_reservedSMEM_offset_0_alias,@"STO_CUDA_RESERVED_SHARED STV_DEFAULT"
__nv_reservedSMEM_offset_0_alias:
	.zero		0
	.zero		64


//--------------------- .nv.shared._Z19bitonic_sort_sharedPiib --------------------------
	.section	.nv.shared._Z19bitonic_sort_sharedPiib,"aw",@nobits
	.sectionflags	@""
	.align	16
	.zero		1024


//--------------------- .nv.shared._Z19bitonic_sort_globalPiiiib --------------------------
	.section	.nv.shared._Z19bitonic_sort_globalPiiiib,"aw",@nobits
	.sectionflags	@""
	.align	16
	.zero		1024


//--------------------- .nv.constant0._Z25bitonic_sort_shared_fusedPiiiib --------------------------
	.section	.nv.constant0._Z25bitonic_sort_shared_fusedPiiiib,"a",@progbits
	.sectionflags	@""
	.align	4
.nv.constant0._Z25bitonic_sort_shared_fusedPiiiib:
	.zero		917


//--------------------- .nv.constant0._Z19bitonic_sort_sharedPiib --------------------------
	.section	.nv.constant0._Z19bitonic_sort_sharedPiib,"a",@progbits
	.sectionflags	@""
	.align	4
.nv.constant0._Z19bitonic_sort_sharedPiib:
	.zero		909


//--------------------- .nv.constant0._Z19bitonic_sort_globalPiiiib --------------------------
	.section	.nv.constant0._Z19bitonic_sort_globalPiiiib,"a",@progbits
	.sectionflags	@""
	.align	4
.nv.constant0._Z19bitonic_sort_globalPiiiib:
	.zero		917


//--------------------- SYMBOLS --------------------------

	.type		.nv.reservedSmem.offset0,@object
	.size		.nv.reservedSmem.offset0,0x4
	.type		.nv.reservedSmem.cap,@object
	.size		.nv.reservedSmem.cap,0x4
